//
// Generated by NVIDIA NVVM Compiler
//
// Compiler Build ID: CL-36424714
// Cuda compilation tools, release 13.0, V13.0.88
// Based on NVVM 20.0.0
//

.version 9.0
.target sm_100
.address_size 64

	// .globl	_Z11convolutionPfPKfS_iii
// _ZZ11convolutionPfPKfS_iiiE12sharedMemory has been demoted

.visible .entry _Z11convolutionPfPKfS_iii(
	.param .u64 .ptr .align 1 _Z11convolutionPfPKfS_iii_param_0,
	.param .u64 .ptr .align 1 _Z11convolutionPfPKfS_iii_param_1,
	.param .u64 .ptr .align 1 _Z11convolutionPfPKfS_iii_param_2,
	.param .u32 _Z11convolutionPfPKfS_iii_param_3,
	.param .u32 _Z11convolutionPfPKfS_iii_param_4,
	.param .u32 _Z11convolutionPfPKfS_iii_param_5
)
{
	.reg .pred 	%p<23>;
	.reg .b16 	%rs<11>;
	.reg .b32 	%r<60>;
	.reg .b32 	%f<83>;
	.reg .b64 	%rd<13>;
	// demoted variable
	.shared .align 4 .b8 _ZZ11convolutionPfPKfS_iiiE12sharedMemory[1600];
	ld.param.u64 	%rd7, [_Z11convolutionPfPKfS_iii_param_0];
	ld.param.u64 	%rd8, [_Z11convolutionPfPKfS_iii_param_1];
	ld.param.u64 	%rd9, [_Z11convolutionPfPKfS_iii_param_2];
	ld.param.u32 	%r17, [_Z11convolutionPfPKfS_iii_param_3];
	ld.param.u32 	%r18, [_Z11convolutionPfPKfS_iii_param_4];
	ld.param.u32 	%r19, [_Z11convolutionPfPKfS_iii_param_5];
	setp.lt.s32 	%p4, %r17, 1;
	@%p4 bra 	$L__BB0_11;
	cvta.to.global.u64 	%rd1, %rd8;
	cvta.to.global.u64 	%rd2, %rd7;
	mov.u32 	%r20, %tid.y;
	shl.b32 	%r21, %r20, 4;
	mov.u32 	%r22, %tid.x;
	add.s32 	%r1, %r21, %r22;
	cvt.u16.u32 	%rs1, %r1;
	mul.hi.u16 	%rs2, %rs1, 26215;
	shr.u16 	%rs3, %rs2, 3;
	cvt.u32.u16 	%r23, %rs3;
	mul.lo.s16 	%rs4, %rs3, 20;
	sub.s16 	%rs5, %rs1, %rs4;
	cvt.u32.u16 	%r24, %rs5;
	mov.u32 	%r25, %ctaid.y;
	shl.b32 	%r26, %r25, 4;
	add.s32 	%r27, %r26, %r23;
	add.s32 	%r29, %r27, -2;
	mov.u32 	%r30, %ctaid.x;
	shl.b32 	%r31, %r30, 4;
	add.s32 	%r32, %r31, -2;
	add.s32 	%r33, %r32, %r24;
	mad.lo.s32 	%r34, %r29, %r18, %r33;
	mul.lo.s32 	%r56, %r34, %r17;
	setp.gt.u32 	%p5, %r27, 1;
	setp.lt.s32 	%p6, %r29, %r19;
	and.pred  	%p7, %p5, %p6;
	setp.gt.s32 	%p8, %r33, -1;
	and.pred  	%p9, %p8, %p7;
	setp.lt.s32 	%p10, %r33, %r18;
	and.pred  	%p1, %p10, %p9;
	mul.wide.u16 	%r35, %rs3, 80;
	mov.u32 	%r36, _ZZ11convolutionPfPKfS_iiiE12sharedMemory;
	add.s32 	%r37, %r36, %r35;
	mul.wide.u16 	%r38, %rs5, 4;
	add.s32 	%r3, %r37, %r38;
	add.s16 	%rs6, %rs1, 256;
	mul.hi.u16 	%rs7, %rs6, 26215;
	shr.u16 	%rs8, %rs7, 3;
	cvt.u32.u16 	%r39, %rs8;
	mul.lo.s16 	%rs9, %rs8, 20;
	sub.s16 	%rs10, %rs6, %rs9;
	cvt.u32.u16 	%r40, %rs10;
	add.s32 	%r41, %r26, %r39;
	add.s32 	%r42, %r41, -2;
	add.s32 	%r43, %r32, %r40;
	setp.lt.s32 	%p11, %r42, %r19;
	setp.gt.s32 	%p12, %r43, -1;
	setp.lt.s32 	%p13, %r43, %r18;
	and.pred  	%p14, %p12, %p13;
	and.pred  	%p2, %p11, %p14;
	mul.wide.u16 	%r44, %rs8, 80;
	add.s32 	%r45, %r36, %r44;
	mul.wide.u16 	%r46, %rs10, 4;
	add.s32 	%r4, %r45, %r46;
	add.s32 	%r47, %r26, %r20;
	add.s32 	%r48, %r31, %r22;
	setp.lt.s32 	%p16, %r47, %r19;
	setp.lt.s32 	%p17, %r48, %r18;
	and.pred  	%p3, %p17, %p16;
	mad.lo.s32 	%r49, %r18, %r47, %r48;
	mul.lo.s32 	%r58, %r49, %r17;
	mad.lo.s32 	%r50, %r20, 80, %r36;
	shl.b32 	%r51, %r22, 2;
	add.s32 	%r6, %r50, %r51;
	neg.s32 	%r59, %r17;
	mad.lo.s32 	%r52, %r18, %r42, %r31;
	add.s32 	%r53, %r52, %r40;
	add.s32 	%r54, %r53, -2;
	mul.lo.s32 	%r57, %r17, %r54;
	cvta.to.global.u64 	%rd3, %rd9;
	not.pred 	%p18, %p1;
	not.pred 	%p20, %p2;
	not.pred 	%p21, %p3;
$L__BB0_2:
	mul.wide.s32 	%rd10, %r58, 4;
	add.s64 	%rd4, %rd3, %rd10;
	mul.wide.s32 	%rd11, %r57, 4;
	add.s64 	%rd5, %rd2, %rd11;
	mul.wide.s32 	%rd12, %r56, 4;
	add.s64 	%rd6, %rd2, %rd12;
	mov.f32 	%f82, 0f00000000;
	@%p18 bra 	$L__BB0_4;
	ld.global.f32 	%f82, [%rd6];
$L__BB0_4:
	setp.gt.u32 	%p19, %r1, 143;
	st.shared.f32 	[%r3], %f82;
	@%p19 bra 	$L__BB0_8;
	@%p20 bra 	$L__BB0_7;
	ld.global.f32 	%f5, [%rd5];
	st.shared.f32 	[%r4], %f5;
	bra.uni 	$L__BB0_8;
$L__BB0_7:
	mov.b32 	%r55, 0;
	st.shared.u32 	[%r4], %r55;
$L__BB0_8:
	bar.sync 	0;
	ld.shared.f32 	%f6, [%r6];
	ld.global.nc.f32 	%f7, [%rd1];
	fma.rn.f32 	%f8, %f6, %f7, 0f00000000;
	ld.shared.f32 	%f9, [%r6+4];
	ld.global.nc.f32 	%f10, [%rd1+4];
	fma.rn.f32 	%f11, %f9, %f10, %f8;
	ld.shared.f32 	%f12, [%r6+8];
	ld.global.nc.f32 	%f13, [%rd1+8];
	fma.rn.f32 	%f14, %f12, %f13, %f11;
	ld.shared.f32 	%f15, [%r6+12];
	ld.global.nc.f32 	%f16, [%rd1+12];
	fma.rn.f32 	%f17, %f15, %f16, %f14;
	ld.shared.f32 	%f18, [%r6+16];
	ld.global.nc.f32 	%f19, [%rd1+16];
	fma.rn.f32 	%f20, %f18, %f19, %f17;
	ld.shared.f32 	%f21, [%r6+80];
	ld.global.nc.f32 	%f22, [%rd1+20];
	fma.rn.f32 	%f23, %f21, %f22, %f20;
	ld.shared.f32 	%f24, [%r6+84];
	ld.global.nc.f32 	%f25, [%rd1+24];
	fma.rn.f32 	%f26, %f24, %f25, %f23;
	ld.shared.f32 	%f27, [%r6+88];
	ld.global.nc.f32 	%f28, [%rd1+28];
	fma.rn.f32 	%f29, %f27, %f28, %f26;
	ld.shared.f32 	%f30, [%r6+92];
	ld.global.nc.f32 	%f31, [%rd1+32];
	fma.rn.f32 	%f32, %f30, %f31, %f29;
	ld.shared.f32 	%f33, [%r6+96];
	ld.global.nc.f32 	%f34, [%rd1+36];
	fma.rn.f32 	%f35, %f33, %f34, %f32;
	ld.shared.f32 	%f36, [%r6+160];
	ld.global.nc.f32 	%f37, [%rd1+40];
	fma.rn.f32 	%f38, %f36, %f37, %f35;
	ld.shared.f32 	%f39, [%r6+164];
	ld.global.nc.f32 	%f40, [%rd1+44];
	fma.rn.f32 	%f41, %f39, %f40, %f38;
	ld.shared.f32 	%f42, [%r6+168];
	ld.global.nc.f32 	%f43, [%rd1+48];
	fma.rn.f32 	%f44, %f42, %f43, %f41;
	ld.shared.f32 	%f45, [%r6+172];
	ld.global.nc.f32 	%f46, [%rd1+52];
	fma.rn.f32 	%f47, %f45, %f46, %f44;
	ld.shared.f32 	%f48, [%r6+176];
	ld.global.nc.f32 	%f49, [%rd1+56];
	fma.rn.f32 	%f50, %f48, %f49, %f47;
	ld.shared.f32 	%f51, [%r6+240];
	ld.global.nc.f32 	%f52, [%rd1+60];
	fma.rn.f32 	%f53, %f51, %f52, %f50;
	ld.shared.f32 	%f54, [%r6+244];
	ld.global.nc.f32 	%f55, [%rd1+64];
	fma.rn.f32 	%f56, %f54, %f55, %f53;
	ld.shared.f32 	%f57, [%r6+248];
	ld.global.nc.f32 	%f58, [%rd1+68];
	fma.rn.f32 	%f59, %f57, %f58, %f56;
	ld.shared.f32 	%f60, [%r6+252];
	ld.global.nc.f32 	%f61, [%rd1+72];
	fma.rn.f32 	%f62, %f60, %f61, %f59;
	ld.shared.f32 	%f63, [%r6+256];
	ld.global.nc.f32 	%f64, [%rd1+76];
	fma.rn.f32 	%f65, %f63, %f64, %f62;
	ld.shared.f32 	%f66, [%r6+320];
	ld.global.nc.f32 	%f67, [%rd1+80];
	fma.rn.f32 	%f68, %f66, %f67, %f65;
	ld.shared.f32 	%f69, [%r6+324];
	ld.global.nc.f32 	%f70, [%rd1+84];
	fma.rn.f32 	%f71, %f69, %f70, %f68;
	ld.shared.f32 	%f72, [%r6+328];
	ld.global.nc.f32 	%f73, [%rd1+88];
	fma.rn.f32 	%f74, %f72, %f73, %f71;
	ld.shared.f32 	%f75, [%r6+332];
	ld.global.nc.f32 	%f76, [%rd1+92];
	fma.rn.f32 	%f77, %f75, %f76, %f74;
	ld.shared.f32 	%f78, [%r6+336];
	ld.global.nc.f32 	%f79, [%rd1+96];
	fma.rn.f32 	%f3, %f78, %f79, %f77;
	@%p21 bra 	$L__BB0_10;
	max.f32 	%f80, %f3, 0f00000000;
	min.f32 	%f81, %f80, 0f3F800000;
	st.global.f32 	[%rd4], %f81;
$L__BB0_10:
	bar.sync 	0;
	add.s32 	%r59, %r59, 1;
	setp.ne.s32 	%p22, %r59, 0;
	add.s32 	%r58, %r58, 1;
	add.s32 	%r57, %r57, 1;
	add.s32 	%r56, %r56, 1;
	@%p22 bra 	$L__BB0_2;
$L__BB0_11:
	ret;

}


// ===== COMPILED SASS (sm_100) =====

	.target	sm_100

	.elftype	@"ET_EXEC"


//--------------------- .note.nv.tkinfo           --------------------------
	.section	.note.nv.tkinfo,"",@"SHT_NOTE"
	.sectionflags	@"SHF_NOTE_NV_TKINFO"
	.tkinfo
        /*0018*/ 	.word	0x00000002
        /*0030*/ 	.string	""
        /*0030*/ 	.string	"ptxas"
        /*0030*/ 	.string	"Cuda compilation tools, release 13.0, V13.0.88"
        /*0030*/ 	.string	"Build cuda_13.0.r13.0/compiler.36424714_0"
        /*0030*/ 	.string	"-arch sm_100 -m 64 "



//--------------------- .note.nv.cuinfo           --------------------------
	.section	.note.nv.cuinfo,"",@"SHT_NOTE"
	.sectionflags	@"SHF_NOTE_NV_CUINFO"
        /*0018*/ 	.short	0x0002
        /*001a*/ 	.short	0x0064
        /*001c*/ 	.short	0x0082
	.zero		2


//--------------------- .nv.info                  --------------------------
	.section	.nv.info,"",@"SHT_CUDA_INFO"
	.align	4


	//----- nvinfo : EIATTR_REGCOUNT
	.align		4
        /*0000*/ 	.byte	0x04, 0x2f
        /*0002*/ 	.short	(.L_1 - .L_0)
	.align		4
.L_0:
        /*0004*/ 	.word	index@(_Z11convolutionPfPKfS_iii)
        /*0008*/ 	.word	0x0000001f


	//----- nvinfo : EIATTR_FRAME_SIZE
	.align		4
.L_1:
        /*000c*/ 	.byte	0x04, 0x11
        /*000e*/ 	.short	(.L_3 - .L_2)
	.align		4
.L_2:
        /*0010*/ 	.word	index@(_Z11convolutionPfPKfS_iii)
        /*0014*/ 	.word	0x00000000


	//----- nvinfo : EIATTR_MIN_STACK_SIZE
	.align		4
.L_3:
        /*0018*/ 	.byte	0x04, 0x12
        /*001a*/ 	.short	(.L_5 - .L_4)
	.align		4
.L_4:
        /*001c*/ 	.word	index@(_Z11convolutionPfPKfS_iii)
        /*0020*/ 	.word	0x00000000
.L_5:


//--------------------- .nv.compat                --------------------------
	.section	.nv.compat,"",@"SHT_CUDA_COMPAT_INFO"
	.align	4
        /*0000*/ 	.byte	0x02, 0x09, 0x00, 0x00, 0x02, 0x02, 0x01, 0x00, 0x02, 0x05, 0x05, 0x00, 0x03, 0x07, 0x01, 0x01
        /*0010*/ 	.byte	0x02, 0x03, 0x00, 0x00, 0x02, 0x06, 0x01, 0x00, 0x04, 0x0b, 0x08, 0x00, 0x09, 0x00, 0x00, 0x00
        /*0020*/ 	.byte	0x00, 0x00, 0x00, 0x00


//--------------------- .nv.info._Z11convolutionPfPKfS_iii --------------------------
	.section	.nv.info._Z11convolutionPfPKfS_iii,"",@"SHT_CUDA_INFO"
	.sectionflags	@""
	.align	4


	//----- nvinfo : EIATTR_CUDA_API_VERSION
	.align		4
        /*0000*/ 	.byte	0x04, 0x37
        /*0002*/ 	.short	(.L_7 - .L_6)
.L_6:
        /*0004*/ 	.word	0x00000082


	//----- nvinfo : EIATTR_KPARAM_INFO
	.align		4
.L_7:
        /*0008*/ 	.byte	0x04, 0x17
        /*000a*/ 	.short	(.L_9 - .L_8)
.L_8:
        /*000c*/ 	.word	0x00000000
        /*0010*/ 	.short	0x0005
        /*0012*/ 	.short	0x0020
        /*0014*/ 	.byte	0x00, 0xf0, 0x11, 0x00


	//----- nvinfo : EIATTR_KPARAM_INFO
	.align		4
.L_9:
        /*0018*/ 	.byte	0x04, 0x17
        /*001a*/ 	.short	(.L_11 - .L_10)
.L_10:
        /*001c*/ 	.word	0x00000000
        /*0020*/ 	.short	0x0004
        /*0022*/ 	.short	0x001c
        /*0024*/ 	.byte	0x00, 0xf0, 0x11, 0x00


	//----- nvinfo : EIATTR_KPARAM_INFO
	.align		4
.L_11:
        /*0028*/ 	.byte	0x04, 0x17
        /*002a*/ 	.short	(.L_13 - .L_12)
.L_12:
        /*002c*/ 	.word	0x00000000
        /*0030*/ 	.short	0x0003
        /*0032*/ 	.short	0x0018
        /*0034*/ 	.byte	0x00, 0xf0, 0x11, 0x00


	//----- nvinfo : EIATTR_KPARAM_INFO
	.align		4
.L_13:
        /*0038*/ 	.byte	0x04, 0x17
        /*003a*/ 	.short	(.L_15 - .L_14)
.L_14:
        /*003c*/ 	.word	0x00000000
        /*0040*/ 	.short	0x0002
        /*0042*/ 	.short	0x0010
        /*0044*/ 	.byte	0x00, 0xf5, 0x21, 0x00


	//----- nvinfo : EIATTR_KPARAM_INFO
	.align		4
.L_15:
        /*0048*/ 	.byte	0x04, 0x17
        /*004a*/ 	.short	(.L_17 - .L_16)
.L_16:
        /*004c*/ 	.word	0x00000000
        /*0050*/ 	.short	0x0001
        /*0052*/ 	.short	0x0008
        /*0054*/ 	.byte	0x00, 0xf5, 0x21, 0x00


	//----- nvinfo : EIATTR_KPARAM_INFO
	.align		4
.L_17:
        /*0058*/ 	.byte	0x04, 0x17
        /*005a*/ 	.short	(.L_19 - .L_18)
.L_18:
        /*005c*/ 	.word	0x00000000
        /*0060*/ 	.short	0x0000
        /*0062*/ 	.short	0x0000
        /*0064*/ 	.byte	0x00, 0xf5, 0x21, 0x00


	//----- nvinfo : EIATTR_SPARSE_MMA_MASK
	.align		4
.L_19:
        /*0068*/ 	.byte	0x03, 0x50
        /*006a*/ 	.short	0x0000


	//----- nvinfo : EIATTR_MAXREG_COUNT
	.align		4
        /*006c*/ 	.byte	0x03, 0x1b
        /*006e*/ 	.short	0x00ff


	//----- nvinfo : EIATTR_NUM_BARRIERS
	.align		4
        /*0070*/ 	.byte	0x02, 0x4c
        /*0072*/ 	.byte	0x01
	.zero		1


	//----- nvinfo : EIATTR_MERCURY_ISA_VERSION
	.align		4
        /*0074*/ 	.byte	0x03, 0x5f
        /*0076*/ 	.short	0x0101


	//----- nvinfo : EIATTR_VRC_CTA_INIT_COUNT
	.align		4
        /*0078*/ 	.byte	0x02, 0x4a
	.zero		1
	.zero		1


	//----- nvinfo : EIATTR_EXIT_INSTR_OFFSETS
	.align		4
        /*007c*/ 	.byte	0x04, 0x1c
        /*007e*/ 	.short	(.L_21 - .L_20)


	//   ....[0]....
.L_20:
        /*0080*/ 	.word	0x00000030


	//   ....[1]....
        /*0084*/ 	.word	0x00000aa0


	//----- nvinfo : EIATTR_CRS_STACK_SIZE
	.align		4
.L_21:
        /*0088*/ 	.byte	0x04, 0x1e
        /*008a*/ 	.short	(.L_23 - .L_22)
.L_22:
        /*008c*/ 	.word	0x00000000


	//----- nvinfo : EIATTR_CBANK_PARAM_SIZE
	.align		4
.L_23:
        /*0090*/ 	.byte	0x03, 0x19
        /*0092*/ 	.short	0x0024


	//----- nvinfo : EIATTR_PARAM_CBANK
	.align		4
        /*0094*/ 	.byte	0x04, 0x0a
        /*0096*/ 	.short	(.L_25 - .L_24)
	.align		4
.L_24:
        /*0098*/ 	.word	index@(.nv.constant0._Z11convolutionPfPKfS_iii)
        /*009c*/ 	.short	0x0380
        /*009e*/ 	.short	0x0024


	//----- nvinfo : EIATTR_SW_WAR
	.align		4
.L_25:
        /*00a0*/ 	.byte	0x04, 0x36
        /*00a2*/ 	.short	(.L_27 - .L_26)
.L_26:
        /*00a4*/ 	.word	0x00000008
.L_27:


//--------------------- .nv.callgraph             --------------------------
	.section	.nv.callgraph,"",@"SHT_CUDA_CALLGRAPH"
	.align	4
	.sectionentsize	8
	.align		4
        /*0000*/ 	.word	0x00000000
	.align		4
        /*0004*/ 	.word	0xffffffff
	.align		4
        /*0008*/ 	.word	0x00000000
	.align		4
        /*000c*/ 	.word	0xfffffffe
	.align		4
        /*0010*/ 	.word	0x00000000
	.align		4
        /*0014*/ 	.word	0xfffffffd
	.align		4
        /*0018*/ 	.word	0x00000000
	.align		4
        /*001c*/ 	.word	0xfffffffc


//--------------------- .text._Z11convolutionPfPKfS_iii --------------------------
	.section	.text._Z11convolutionPfPKfS_iii,"ax",@progbits
	.align	128
        .global         _Z11convolutionPfPKfS_iii
        .type           _Z11convolutionPfPKfS_iii,@function
        .size           _Z11convolutionPfPKfS_iii,(.L_x_5 - _Z11convolutionPfPKfS_iii)
        .other          _Z11convolutionPfPKfS_iii,@"STO_CUDA_ENTRY STV_DEFAULT"
_Z11convolutionPfPKfS_iii:
.text._Z11convolutionPfPKfS_iii:
[----:B------:R-:W-:Y:S08]  /*0000*/  LDC R1, c[0x0][0x37c] ;  /* 0x0000df00ff017b82 */ /* 0x000ff00000000800 */
[----:B------:R-:W0:Y:S02]  /*0010*/  LDC R14, c[0x0][0x398] ;  /* 0x0000e600ff0e7b82 */ /* 0x000e240000000800 */
[----:B0-----:R-:W-:-:S13]  /*0020*/  ISETP.GE.AND P0, PT, R14, 0x1, PT ;  /* 0x000000010e00780c */ /* 0x001fda0003f06270 */
[----:B------:R-:W-:Y:S05]  /*0030*/  @!P0 EXIT ;  /* 0x000000000000894d */ /* 0x000fea0003800000 */
[----:B------:R-:W0:Y:S01]  /*0040*/  S2R R11, SR_TID.Y ;  /* 0x00000000000b7919 */ /* 0x000e220000002200 */
[----:B------:R-:W1:Y:S01]  /*0050*/  S2UR UR4, SR_CTAID.X ;  /* 0x00000000000479c3 */ /* 0x000e620000002500 */
[----:B------:R-:W2:Y:S01]  /*0060*/  LDCU UR8, c[0x0][0x3a0] ;  /* 0x00007400ff0877ac */ /* 0x000ea20008000800 */
[----:B------:R-:W0:Y:S01]  /*0070*/  S2R R6, SR_TID.X ;  /* 0x0000000000067919 */ /* 0x000e220000002100 */
[----:B------:R-:W3:Y:S01]  /*0080*/  LDCU.64 UR6, c[0x0][0x358] ;  /* 0x00006b00ff0677ac */ /* 0x000ee20008000a00 */
[----:B------:R-:W4:Y:S01]  /*0090*/  S2R R13, SR_CgaCtaId ;  /* 0x00000000000d7919 */ /* 0x000f220000008800 */
[----:B------:R-:W5:Y:S01]  /*00a0*/  S2R R9, SR_CTAID.Y ;  /* 0x0000000000097919 */ /* 0x000f620000002600 */
[----:B-1----:R-:W-:-:S04]  /*00b0*/  USHF.L.U32 UR4, UR4, 0x4, URZ ;  /* 0x0000000404047899 */ /* 0x002fc800080006ff */
[----:B------:R-:W-:Y:S01]  /*00c0*/  UIADD3 UR5, UPT, UPT, UR4, -0x2, URZ ;  /* 0xfffffffe04057890 */ /* 0x000fe2000fffe0ff */
[----:B0-----:R-:W-:Y:S02]  /*00d0*/  LEA R10, R11, R6, 0x4 ;  /* 0x000000060b0a7211 */ /* 0x001fe400078e20ff */
[----:B------:R-:W-:Y:S02]  /*00e0*/  IADD3 R23, PT, PT, R6, UR4, RZ ;  /* 0x0000000406177c10 */ /* 0x000fe4000fffe0ff */
[C---:B------:R-:W-:Y:S02]  /*00f0*/  IADD3 R2, PT, PT, R10.reuse, 0x100, RZ ;  /* 0x000001000a027810 */ /* 0x040fe40007ffe0ff */
[----:B------:R-:W-:Y:S02]  /*0100*/  LOP3.LUT R3, R10, 0xffff, RZ, 0xc0, !PT ;  /* 0x0000ffff0a037812 */ /* 0x000fe400078ec0ff */
[----:B------:R-:W-:Y:S02]  /*0110*/  LOP3.LUT R0, R2, 0xffff, RZ, 0xc0, !PT ;  /* 0x0000ffff02007812 */ /* 0x000fe400078ec0ff */
[----:B-----5:R-:W-:Y:S01]  /*0120*/  LEA R7, R9, R11, 0x4 ;  /* 0x0000000b09077211 */ /* 0x020fe200078e20ff */
[----:B------:R-:W-:-:S02]  /*0130*/  IMAD R3, R3, 0x6667, RZ ;  /* 0x0000666703037824 */ /* 0x000fc400078e02ff */
[----:B------:R-:W-:Y:S01]  /*0140*/  IMAD R0, R0, 0x6667, RZ ;  /* 0x0000666700007824 */ /* 0x000fe200078e02ff */
[----:B--2---:R-:W-:Y:S02]  /*0150*/  ISETP.GE.AND P0, PT, R7, UR8, PT ;  /* 0x0000000807007c0c */ /* 0x004fe4000bf06270 */
[----:B------:R-:W-:Y:S02]  /*0160*/  SHF.R.U32.HI R12, RZ, 0x13, R3 ;  /* 0x00000013ff0c7819 */ /* 0x000fe40000011603 */
[----:B------:R-:W-:Y:S02]  /*0170*/  SHF.R.U32.HI R4, RZ, 0x13, R0 ;  /* 0x00000013ff047819 */ /* 0x000fe40000011600 */
[----:B------:R-:W-:Y:S02]  /*0180*/  MOV R0, 0x400 ;  /* 0x0000040000007802 */ /* 0x000fe40000000f00 */
[----:B------:R-:W-:Y:S01]  /*0190*/  PRMT R5, R4, 0x9910, RZ ;  /* 0x0000991004057816 */ /* 0x000fe200000000ff */
[----:B------:R-:W-:Y:S01]  /*01a0*/  IMAD R8, R9, 0x10, R4 ;  /* 0x0000001009087824 */ /* 0x000fe200078e0204 */
[----:B----4-:R-:W-:-:S02]  /*01b0*/  LEA R13, R13, R0, 0x18 ;  /* 0x000000000d0d7211 */ /* 0x010fc400078ec0ff */
[----:B------:R-:W-:Y:S01]  /*01c0*/  MOV R3, R5 ;  /* 0x0000000500037202 */ /* 0x000fe20000000f00 */
[----:B------:R-:W0:Y:S01]  /*01d0*/  LDC R0, c[0x0][0x39c] ;  /* 0x0000e700ff007b82 */ /* 0x000e220000000800 */
[C---:B------:R-:W-:Y:S01]  /*01e0*/  PRMT R5, R12.reuse, 0x9910, RZ ;  /* 0x000099100c057816 */ /* 0x040fe200000000ff */
[--C-:B------:R-:W-:Y:S01]  /*01f0*/  IMAD R11, R11, 0x50, R13.reuse ;  /* 0x000000500b0b7824 */ /* 0x100fe200078e020d */
[----:B------:R-:W-:Y:S01]  /*0200*/  LEA R16, R9, R12, 0x4 ;  /* 0x0000000c09107211 */ /* 0x000fe200078e20ff */
[----:B------:R-:W-:Y:S02]  /*0210*/  IMAD R3, R3, 0x14, RZ ;  /* 0x0000001403037824 */ /* 0x000fe400078e02ff */
[--C-:B------:R-:W-:Y:S01]  /*0220*/  IMAD R12, R12, 0x50, R13.reuse ;  /* 0x000000500c0c7824 */ /* 0x100fe200078e020d */
[----:B------:R-:W-:Y:S01]  /*0230*/  IADD3 R9, PT, PT, R16, -0x2, RZ ;  /* 0xfffffffe10097810 */ /* 0x000fe20007ffe0ff */
[----:B------:R-:W-:Y:S01]  /*0240*/  IMAD R13, R4, 0x50, R13 ;  /* 0x00000050040d7824 */ /* 0x000fe200078e020d */
[----:B------:R-:W-:Y:S01]  /*0250*/  IADD3 R15, PT, PT, RZ, -R3, RZ ;  /* 0x80000003ff0f7210 */ /* 0x000fe20007ffe0ff */
[----:B------:R-:W-:Y:S01]  /*0260*/  IMAD R3, R5, 0x14, RZ ;  /* 0x0000001405037824 */ /* 0x000fe200078e02ff */
[----:B------:R-:W-:Y:S01]  /*0270*/  ISETP.GE.AND P2, PT, R9, UR8, PT ;  /* 0x0000000809007c0c */ /* 0x000fe2000bf46270 */
[----:B------:R-:W-:Y:S01]  /*0280*/  VIADD R19, R8, 0xfffffffe ;  /* 0xfffffffe08137836 */ /* 0x000fe20000000000 */
[----:B------:R-:W-:-:S02]  /*0290*/  PRMT R5, R15, 0x7710, RZ ;  /* 0x000077100f057816 */ /* 0x000fc400000000ff */
[----:B------:R-:W-:Y:S02]  /*02a0*/  IADD3 R3, PT, PT, RZ, -R3, RZ ;  /* 0x80000003ff037210 */ /* 0x000fe40007ffe0ff */
[----:B------:R-:W-:Y:S01]  /*02b0*/  ISETP.GT.U32.AND P2, PT, R16, 0x1, !P2 ;  /* 0x000000011000780c */ /* 0x000fe20005744070 */
[----:B------:R-:W-:Y:S01]  /*02c0*/  IMAD.IADD R2, R2, 0x1, R5 ;  /* 0x0000000102027824 */ /* 0x000fe200078e0205 */
[----:B------:R-:W-:Y:S01]  /*02d0*/  PRMT R15, R3, 0x7710, RZ ;  /* 0x00007710030f7816 */ /* 0x000fe200000000ff */
[----:B------:R-:W1:Y:S01]  /*02e0*/  LDC.64 R4, c[0x0][0x380] ;  /* 0x0000e000ff047b82 */ /* 0x000e620000000a00 */
[----:B------:R-:W-:Y:S02]  /*02f0*/  LEA R11, R6, R11, 0x2 ;  /* 0x0000000b060b7211 */ /* 0x000fe400078e10ff */
[----:B------:R-:W-:Y:S01]  /*0300*/  LOP3.LUT R16, R2, 0xffff, RZ, 0xc0, !PT ;  /* 0x0000ffff02107812 */ /* 0x000fe200078ec0ff */
[----:B0-----:R-:W-:Y:S01]  /*0310*/  IMAD R7, R7, R0, R23 ;  /* 0x0000000007077224 */ /* 0x001fe200078e0217 */
[----:B------:R-:W-:-:S02]  /*0320*/  IADD3 R15, PT, PT, R10, R15, RZ ;  /* 0x0000000f0a0f7210 */ /* 0x000fc40007ffe0ff */
[----:B------:R-:W-:Y:S01]  /*0330*/  IADD3 R21, PT, PT, R16, UR5, RZ ;  /* 0x0000000510157c10 */ /* 0x000fe2000fffe0ff */
[----:B------:R-:W0:Y:S01]  /*0340*/  LDC.64 R2, c[0x0][0x390] ;  /* 0x0000e400ff027b82 */ /* 0x000e220000000a00 */
[----:B------:R-:W-:Y:S02]  /*0350*/  LOP3.LUT R15, R15, 0xffff, RZ, 0xc0, !PT ;  /* 0x0000ffff0f0f7812 */ /* 0x000fe400078ec0ff */
[-C--:B------:R-:W-:Y:S02]  /*0360*/  ISETP.GE.AND P1, PT, R21, R0.reuse, PT ;  /* 0x000000001500720c */ /* 0x080fe40003f26270 */
[----:B------:R-:W-:Y:S02]  /*0370*/  IADD3 R17, PT, PT, R15, UR5, RZ ;  /* 0x000000050f117c10 */ /* 0x000fe4000fffe0ff */
[----:B------:R-:W-:Y:S01]  /*0380*/  ISETP.GT.AND P1, PT, R21, -0x1, !P1 ;  /* 0xffffffff1500780c */ /* 0x000fe20004f24270 */
[-C--:B------:R-:W-:Y:S01]  /*0390*/  IMAD R21, R19, R0.reuse, UR4 ;  /* 0x0000000413157e24 */ /* 0x080fe2000f8e0200 */
[----:B------:R-:W-:Y:S01]  /*03a0*/  ISETP.GT.AND P2, PT, R17, -0x1, P2 ;  /* 0xffffffff1100780c */ /* 0x000fe20001744270 */
[----:B------:R-:W-:Y:S01]  /*03b0*/  IMAD R9, R9, R0, R17 ;  /* 0x0000000009097224 */ /* 0x000fe200078e0211 */
[----:B------:R-:W-:Y:S01]  /*03c0*/  ISETP.LT.AND P1, PT, R19, UR8, P1 ;  /* 0x0000000813007c0c */ /* 0x000fe20008f21270 */
[----:B------:R-:W-:Y:S01]  /*03d0*/  IMAD R19, R7, R14, RZ ;  /* 0x0000000e07137224 */ /* 0x000fe200078e02ff */
[----:B------:R-:W-:-:S02]  /*03e0*/  IADD3 R21, PT, PT, R21, -0x2, R16 ;  /* 0xfffffffe15157810 */ /* 0x000fc40007ffe010 */
[----:B------:R-:W-:Y:S01]  /*03f0*/  ISETP.LT.AND P2, PT, R17, R0, P2 ;  /* 0x000000001100720c */ /* 0x000fe20001741270 */
[----:B------:R-:W-:Y:S01]  /*0400*/  IMAD R17, R9, R14, RZ ;  /* 0x0000000e09117224 */ /* 0x000fe200078e02ff */
[----:B------:R-:W-:Y:S01]  /*0410*/  LEA R12, R15, R12, 0x2 ;  /* 0x0000000c0f0c7211 */ /* 0x000fe200078e10ff */
[----:B------:R-:W-:Y:S01]  /*0420*/  IMAD R15, R21, R14, RZ ;  /* 0x0000000e150f7224 */ /* 0x000fe200078e02ff */
[----:B------:R-:W-:Y:S02]  /*0430*/  ISETP.LT.AND P0, PT, R23, R0, !P0 ;  /* 0x000000001700720c */ /* 0x000fe40004701270 */
[----:B------:R-:W-:Y:S02]  /*0440*/  LEA R13, R16, R13, 0x2 ;  /* 0x0000000d100d7211 */ /* 0x000fe400078e10ff */
[----:B-1-3--:R-:W-:-:S09]  /*0450*/  IADD3 R14, PT, PT, -R14, RZ, RZ ;  /* 0x000000ff0e0e7210 */ /* 0x00afd20007ffe1ff */
.L_x_3:
[----:B------:R-:W-:Y:S02]  /*0460*/  IMAD.MOV.U32 R21, RZ, RZ, RZ ;  /* 0x000000ffff157224 */ /* 0x000fe400078e00ff */
[----:B-1----:R-:W-:-:S05]  /*0470*/  IMAD.WIDE R8, R17, 0x4, R4 ;  /* 0x0000000411087825 */ /* 0x002fca00078e0204 */
[----:B------:R-:W2:Y:S01]  /*0480*/  @P2 LDG.E R21, desc[UR6][R8.64] ;  /* 0x0000000608152981 */ /* 0x000ea2000c1e1900 */
[----:B------:R-:W-:Y:S01]  /*0490*/  ISETP.GT.U32.AND P3, PT, R10, 0x8f, PT ;  /* 0x0000008f0a00780c */ /* 0x000fe20003f64070 */
[----:B------:R-:W-:Y:S01]  /*04a0*/  BSSY.RECONVERGENT B0, `(.L_x_0) ;  /* 0x000000c000007945 */ /* 0x000fe20003800200 */
[----:B------:R-:W-:Y:S01]  /*04b0*/  IADD3 R14, PT, PT, R14, 0x1, RZ ;  /* 0x000000010e0e7810 */ /* 0x000fe20007ffe0ff */
[----:B0-----:R-:W-:-:S03]  /*04c0*/  IMAD.WIDE R6, R19, 0x4, R2 ;  /* 0x0000000413067825 */ /* 0x001fc600078e0202 */
[----:B------:R-:W-:Y:S01]  /*04d0*/  ISETP.NE.AND P4, PT, R14, RZ, PT ;  /* 0x000000ff0e00720c */ /* 0x000fe20003f85270 */
[----:B--2---:R0:W-:Y:S06]  /*04e0*/  STS [R12], R21 ;  /* 0x000000150c007388 */ /* 0x0041ec0000000800 */
[----:B------:R-:W-:Y:S06]  /*04f0*/  @P3 BRA `(.L_x_1) ;  /* 0x0000000000183947 */ /* 0x000fec0003800000 */
[----:B------:R-:W-:Y:S05]  /*0500*/  @!P1 BRA `(.L_x_2) ;  /* 0x0000000000109947 */ /* 0x000fea0003800000 */
[----:B------:R-:W-:-:S06]  /*0510*/  IMAD.WIDE R8, R15, 0x4, R4 ;  /* 0x000000040f087825 */ /* 0x000fcc00078e0204 */
[----:B------:R-:W2:Y:S04]  /*0520*/  LDG.E R8, desc[UR6][R8.64] ;  /* 0x0000000608087981 */ /* 0x000ea8000c1e1900 */
[----:B--2---:R1:W-:Y:S01]  /*0530*/  STS [R13], R8 ;  /* 0x000000080d007388 */ /* 0x0043e20000000800 */
[----:B------:R-:W-:Y:S05]  /*0540*/  BRA `(.L_x_1) ;  /* 0x0000000000047947 */ /* 0x000fea0003800000 */
.L_x_2:
[----:B------:R2:W-:Y:S02]  /*0550*/  STS [R13], RZ ;  /* 0x000000ff0d007388 */ /* 0x0005e40000000800 */
.L_x_1:
[----:B------:R-:W-:Y:S05]  /*0560*/  BSYNC.RECONVERGENT B0 ;  /* 0x0000000000007941 */ /* 0x000fea0003800200 */
.L_x_0:
[----:B-1----:R-:W1:Y:S08]  /*0570*/  LDC.64 R8, c[0x0][0x388] ;  /* 0x0000e200ff087b82 */ /* 0x002e700000000a00 */
[----:B------:R-:W-:Y:S06]  /*0580*/  BAR.SYNC.DEFER_BLOCKING 0x0 ;  /* 0x0000000000007b1d */ /* 0x000fec0000010000 */
[----:B-1----:R-:W3:Y:S04]  /*0590*/  LDG.E.CONSTANT R25, desc[UR6][R8.64] ;  /* 0x0000000608197981 */ /* 0x002ee8000c1e9900 */
[----:B------:R-:W4:Y:S04]  /*05a0*/  LDG.E.CONSTANT R24, desc[UR6][R8.64+0x4] ;  /* 0x0000040608187981 */ /* 0x000f28000c1e9900 */
[----:B------:R-:W5:Y:S04]  /*05b0*/  LDG.E.CONSTANT R23, desc[UR6][R8.64+0x8] ;  /* 0x0000080608177981 */ /* 0x000f68000c1e9900 */
[----:B------:R-:W2:Y:S04]  /*05c0*/  LDG.E.CONSTANT R22, desc[UR6][R8.64+0xc] ;  /* 0x00000c0608167981 */ /* 0x000ea8000c1e9900 */
[----:B0-----:R-:W2:Y:S04]  /*05d0*/  LDG.E.CONSTANT R21, desc[UR6][R8.64+0x10] ;  /* 0x0000100608157981 */ /* 0x001ea8000c1e9900 */
[----:B------:R-:W2:Y:S04]  /*05e0*/  LDG.E.CONSTANT R20, desc[UR6][R8.64+0x14] ;  /* 0x0000140608147981 */ /* 0x000ea8000c1e9900 */
[----:B------:R-:W2:Y:S04]  /*05f0*/  LDG.E.CONSTANT R18, desc[UR6][R8.64+0x18] ;  /* 0x0000180608127981 */ /* 0x000ea8000c1e9900 */
[----:B------:R-:W2:Y:S04]  /*0600*/  LDG.E.CONSTANT R16, desc[UR6][R8.64+0x1c] ;  /* 0x00001c0608107981 */ /* 0x000ea8000c1e9900 */
[----:B------:R-:W3:Y:S04]  /*0610*/  LDS R0, [R11] ;  /* 0x000000000b007984 */ /* 0x000ee80000000800 */
[----:B------:R-:W4:Y:S04]  /*0620*/  LDS R27, [R11+0x4] ;  /* 0x000004000b1b7984 */ /* 0x000f280000000800 */
[----:B------:R-:W-:Y:S04]  /*0630*/  LDS R26, [R11+0xc] ;  /* 0x00000c000b1a7984 */ /* 0x000fe80000000800 */
[----:B------:R-:W-:Y:S01]  /*0640*/  LDS R28, [R11+0xf0] ;  /* 0x0000f0000b1c7984 */ /* 0x000fe20000000800 */
[----:B---3--:R-:W-:-:S03]  /*0650*/  FFMA R0, R0, R25, RZ ;  /* 0x0000001900007223 */ /* 0x008fc600000000ff */
[----:B------:R-:W5:Y:S01]  /*0660*/  LDS R25, [R11+0x8] ;  /* 0x000008000b197984 */ /* 0x000f620000000800 */
[----:B----4-:R-:W-:-:S03]  /*0670*/  FFMA R24, R27, R24, R0 ;  /* 0x000000181b187223 */ /* 0x010fc60000000000 */
[----:B------:R-:W3:Y:S04]  /*0680*/  LDG.E.CONSTANT R0, desc[UR6][R8.64+0x20] ;  /* 0x0000200608007981 */ /* 0x000ee8000c1e9900 */
[----:B------:R-:W0:Y:S01]  /*0690*/  LDS R27, [R11+0x10] ;  /* 0x000010000b1b7984 */ /* 0x000e220000000800 */
[----:B-----5:R-:W-:-:S03]  /*06a0*/  FFMA R25, R25, R23, R24 ;  /* 0x0000001719197223 */ /* 0x020fc60000000018 */
[----:B------:R-:W4:Y:S01]  /*06b0*/  LDG.E.CONSTANT R23, desc[UR6][R8.64+0x24] ;  /* 0x0000240608177981 */ /* 0x000f22000c1e9900 */
[----:B--2---:R-:W-:-:S03]  /*06c0*/  FFMA R26, R26, R22, R25 ;  /* 0x000000161a1a7223 */ /* 0x004fc60000000019 */
[----:B------:R-:W1:Y:S04]  /*06d0*/  LDS R24, [R11+0x50] ;  /* 0x000050000b187984 */ /* 0x000e680000000800 */
[----:B------:R-:W2:Y:S01]  /*06e0*/  LDG.E.CONSTANT R22, desc[UR6][R8.64+0x28] ;  /* 0x0000280608167981 */ /* 0x000ea2000c1e9900 */
[----:B0-----:R-:W-:-:S03]  /*06f0*/  FFMA R27, R27, R21, R26 ;  /* 0x000000151b1b7223 */ /* 0x001fc6000000001a */
[----:B------:R-:W0:Y:S04]  /*0700*/  LDS R26, [R11+0x54] ;  /* 0x000054000b1a7984 */ /* 0x000e280000000800 */
[----:B------:R-:W5:Y:S04]  /*0710*/  LDG.E.CONSTANT R21, desc[UR6][R8.64+0x2c] ;  /* 0x00002c0608157981 */ /* 0x000f68000c1e9900 */
[----:B------:R-:W-:Y:S01]  /*0720*/  LDS R25, [R11+0x60] ;  /* 0x000060000b197984 */ /* 0x000fe20000000800 */
[----:B-1----:R-:W-:-:S03]  /*0730*/  FFMA R27, R24, R20, R27 ;  /* 0x00000014181b7223 */ /* 0x002fc6000000001b */
[----:B------:R-:W5:Y:S04]  /*0740*/  LDG.E.CONSTANT R20, desc[UR6][R8.64+0x30] ;  /* 0x0000300608147981 */ /* 0x000f68000c1e9900 */
[----:B------:R-:W5:Y:S01]  /*0750*/  LDG.E.CONSTANT R24, desc[UR6][R8.64+0x34] ;  /* 0x0000340608187981 */ /* 0x000f62000c1e9900 */
[----:B0-----:R-:W-:-:S03]  /*0760*/  FFMA R27, R26, R18, R27 ;  /* 0x000000121a1b7223 */ /* 0x001fc6000000001b */
[----:B------:R-:W0:Y:S04]  /*0770*/  LDS R26, [R11+0x58] ;  /* 0x000058000b1a7984 */ /* 0x000e280000000800 */
[----:B------:R-:W5:Y:S01]  /*0780*/  LDG.E.CONSTANT R18, desc[UR6][R8.64+0x38] ;  /* 0x0000380608127981 */ /* 0x000f62000c1e9900 */
[----:B0-----:R-:W-:-:S03]  /*0790*/  FFMA R27, R26, R16, R27 ;  /* 0x000000101a1b7223 */ /* 0x001fc6000000001b */
[----:B------:R-:W5:Y:S04]  /*07a0*/  LDG.E.CONSTANT R16, desc[UR6][R8.64+0x3c] ;  /* 0x00003c0608107981 */ /* 0x000f68000c1e9900 */
[----:B------:R-:W3:Y:S02]  /*07b0*/  LDS R26, [R11+0x5c] ;  /* 0x00005c000b1a7984 */ /* 0x000ee40000000800 */
[----:B---3--:R-:W-:Y:S02]  /*07c0*/  FFMA R0, R26, R0, R27 ;  /* 0x000000001a007223 */ /* 0x008fe4000000001b */
[----:B------:R-:W2:Y:S02]  /*07d0*/  LDS R26, [R11+0xa0] ;  /* 0x0000a0000b1a7984 */ /* 0x000ea40000000800 */
[----:B----4-:R-:W-:-:S02]  /*07e0*/  FFMA R23, R25, R23, R0 ;  /* 0x0000001719177223 */ /* 0x010fc40000000000 */
[----:B------:R-:W5:Y:S04]  /*07f0*/  LDS R25, [R11+0xa4] ;  /* 0x0000a4000b197984 */ /* 0x000f680000000800 */
[----:B------:R-:W3:Y:S01]  /*0800*/  LDG.E.CONSTANT R0, desc[UR6][R8.64+0x40] ;  /* 0x0000400608007981 */ /* 0x000ee2000c1e9900 */
[----:B--2---:R-:W-:-:S03]  /*0810*/  FFMA R22, R26, R22, R23 ;  /* 0x000000161a167223 */ /* 0x004fc60000000017 */
[----:B------:R-:W0:Y:S04]  /*0820*/  LDS R26, [R11+0xa8] ;  /* 0x0000a8000b1a7984 */ /* 0x000e280000000800 */
[----:B------:R-:W2:Y:S01]  /*0830*/  LDG.E.CONSTANT R23, desc[UR6][R8.64+0x50] ;  /* 0x0000500608177981 */ /* 0x000ea2000c1e9900 */
[----:B-----5:R-:W-:-:S03]  /*0840*/  FFMA R25, R25, R21, R22 ;  /* 0x0000001519197223 */ /* 0x020fc60000000016 */
[----:B------:R-:W1:Y:S04]  /*0850*/  LDS R22, [R11+0xac] ;  /* 0x0000ac000b167984 */ /* 0x000e680000000800 */
[----:B------:R-:W4:Y:S01]  /*0860*/  LDG.E.CONSTANT R21, desc[UR6][R8.64+0x44] ;  /* 0x0000440608157981 */ /* 0x000f22000c1e9900 */
[----:B0-----:R-:W-:-:S03]  /*0870*/  FFMA R25, R26, R20, R25 ;  /* 0x000000141a197223 */ /* 0x001fc60000000019 */
[----:B------:R-:W0:Y:S04]  /*0880*/  LDS R26, [R11+0xb0] ;  /* 0x0000b0000b1a7984 */ /* 0x000e280000000800 */
[----:B------:R-:W5:Y:S01]  /*0890*/  LDG.E.CONSTANT R20, desc[UR6][R8.64+0x48] ;  /* 0x0000480608147981 */ /* 0x000f62000c1e9900 */
[----:B-1----:R-:W-:-:S03]  /*08a0*/  FFMA R25, R22, R24, R25 ;  /* 0x0000001816197223 */ /* 0x002fc60000000019 */
[----:B------:R-:W2:Y:S04]  /*08b0*/  LDG.E.CONSTANT R22, desc[UR6][R8.64+0x4c] ;  /* 0x00004c0608167981 */ /* 0x000ea8000c1e9900 */
[----:B------:R-:W2:Y:S01]  /*08c0*/  LDG.E.CONSTANT R24, desc[UR6][R8.64+0x58] ;  /* 0x0000580608187981 */ /* 0x000ea2000c1e9900 */
[----:B0-----:R-:W-:-:S03]  /*08d0*/  FFMA R25, R26, R18, R25 ;  /* 0x000000121a197223 */ /* 0x001fc60000000019 */
[----:B------:R-:W2:Y:S01]  /*08e0*/  LDG.E.CONSTANT R18, desc[UR6][R8.64+0x54] ;  /* 0x0000540608127981 */ /* 0x000ea2000c1e9900 */
[----:B------:R-:W-:-:S03]  /*08f0*/  FFMA R27, R28, R16, R25 ;  /* 0x000000101c1b7223 */ /* 0x000fc60000000019 */
[----:B------:R-:W2:Y:S04]  /*0900*/  LDG.E.CONSTANT R16, desc[UR6][R8.64+0x5c] ;  /* 0x00005c0608107981 */ /* 0x000ea8000c1e9900 */
[----:B------:R0:W2:Y:S04]  /*0910*/  LDG.E.CONSTANT R25, desc[UR6][R8.64+0x60] ;  /* 0x0000600608197981 */ /* 0x0000a8000c1e9900 */
[----:B------:R-:W3:Y:S04]  /*0920*/  LDS R26, [R11+0xf4] ;  /* 0x0000f4000b1a7984 */ /* 0x000ee80000000800 */
[----:B------:R-:W-:Y:S04]  /*0930*/  LDS R28, [R11+0x100] ;  /* 0x000100000b1c7984 */ /* 0x000fe80000000800 */
[----:B0-----:R-:W-:Y:S04]  /*0940*/  LDS R8, [R11+0x14c] ;  /* 0x00014c000b087984 */ /* 0x001fe80000000800 */
[----:B------:R-:W-:Y:S01]  /*0950*/  LDS R9, [R11+0x150] ;  /* 0x000150000b097984 */ /* 0x000fe20000000800 */
[----:B------:R-:W-:-:S02]  /*0960*/  IADD3 R19, PT, PT, R19, 0x1, RZ ;  /* 0x0000000113137810 */ /* 0x000fc40007ffe0ff */
[----:B------:R-:W-:Y:S02]  /*0970*/  IADD3 R15, PT, PT, R15, 0x1, RZ ;  /* 0x000000010f0f7810 */ /* 0x000fe40007ffe0ff */
[----:B------:R-:W-:Y:S01]  /*0980*/  IADD3 R17, PT, PT, R17, 0x1, RZ ;  /* 0x0000000111117810 */ /* 0x000fe20007ffe0ff */
[----:B---3--:R-:W-:Y:S02]  /*0990*/  FFMA R0, R26, R0, R27 ;  /* 0x000000001a007223 */ /* 0x008fe4000000001b */
[----:B------:R-:W4:Y:S04]  /*09a0*/  LDS R27, [R11+0xf8] ;  /* 0x0000f8000b1b7984 */ /* 0x000f280000000800 */
[----:B------:R-:W5:Y:S01]  /*09b0*/  LDS R26, [R11+0xfc] ;  /* 0x0000fc000b1a7984 */ /* 0x000f620000000800 */
[----:B----4-:R-:W-:-:S03]  /*09c0*/  FFMA R21, R27, R21, R0 ;  /* 0x000000151b157223 */ /* 0x010fc60000000000 */
[----:B------:R-:W0:Y:S01]  /*09d0*/  LDS R0, [R11+0x140] ;  /* 0x000140000b007984 */ /* 0x000e220000000800 */
[----:B-----5:R-:W-:-:S03]  /*09e0*/  FFMA R27, R26, R20, R21 ;  /* 0x000000141a1b7223 */ /* 0x020fc60000000015 */
[----:B------:R-:W1:Y:S04]  /*09f0*/  LDS R20, [R11+0x144] ;  /* 0x000144000b147984 */ /* 0x000e680000000800 */
[----:B------:R-:W3:Y:S01]  /*0a00*/  LDS R21, [R11+0x148] ;  /* 0x000148000b157984 */ /* 0x000ee20000000800 */
[----:B--2---:R-:W-:-:S04]  /*0a10*/  FFMA R27, R28, R22, R27 ;  /* 0x000000161c1b7223 */ /* 0x004fc8000000001b */
[----:B0-----:R-:W-:-:S04]  /*0a20*/  FFMA R23, R0, R23, R27 ;  /* 0x0000001700177223 */ /* 0x001fc8000000001b */
[----:B-1----:R-:W-:-:S04]  /*0a30*/  FFMA R18, R20, R18, R23 ;  /* 0x0000001214127223 */ /* 0x002fc80000000017 */
[----:B---3--:R-:W-:-:S04]  /*0a40*/  FFMA R21, R21, R24, R18 ;  /* 0x0000001815157223 */ /* 0x008fc80000000012 */
[----:B------:R-:W-:-:S04]  /*0a50*/  FFMA R8, R8, R16, R21 ;  /* 0x0000001008087223 */ /* 0x000fc80000000015 */
[----:B------:R-:W-:-:S05]  /*0a60*/  FFMA.SAT R9, R9, R25, R8 ;  /* 0x0000001909097223 */ /* 0x000fca0000002008 */
[----:B------:R1:W-:Y:S01]  /*0a70*/  @P0 STG.E desc[UR6][R6.64], R9 ;  /* 0x0000000906000986 */ /* 0x0003e2000c101906 */
[----:B------:R-:W-:Y:S06]  /*0a80*/  BAR.SYNC.DEFER_BLOCKING 0x0 ;  /* 0x0000000000007b1d */ /* 0x000fec0000010000 */
[----:B------:R-:W-:Y:S05]  /*0a90*/  @P4 BRA `(.L_x_3) ;  /* 0xfffffff800704947 */ /* 0x000fea000383ffff */
[----:B------:R-:W-:Y:S05]  /*0aa0*/  EXIT ;  /* 0x000000000000794d */ /* 0x000fea0003800000 */
.L_x_4:
[----:B------:R-:W-:-:S00]  /*0ab0*/  BRA `(.L_x_4) ;  /* 0xfffffffc00fc7947 */ /* 0x000fc0000383ffff */
[----:B------:R-:W-:-:S00]  /*0ac0*/  NOP ;  /* 0x0000000000007918 */ /* 0x000fc00000000000 */
        /* <DEDUP_REMOVED lines=11> */
.L_x_5:


//--------------------- .nv.shared._Z11convolutionPfPKfS_iii --------------------------
	.section	.nv.shared._Z11convolutionPfPKfS_iii,"aw",@nobits
	.sectionflags	@""
	.align	4
.nv.shared._Z11convolutionPfPKfS_iii:
	.zero		2624


//--------------------- .nv.shared.reserved.0     --------------------------
	.section	.nv.shared.reserved.0,"aw",@nobits
	.weak		__nv_reservedSMEM_offset_0_alias
	.size		__nv_reservedSMEM_offset_0_alias, 0, 64
	.other		__nv_reservedSMEM_offset_0_alias,@"STO_CUDA_RESERVED_SHARED STV_DEFAULT"
__nv_reservedSMEM_offset_0_alias:
	.zero		0
	.zero		64


//--------------------- .nv.constant0._Z11convolutionPfPKfS_iii --------------------------
	.section	.nv.constant0._Z11convolutionPfPKfS_iii,"a",@progbits
	.sectionflags	@""
	.align	4
.nv.constant0._Z11convolutionPfPKfS_iii:
	.zero		932


//--------------------- SYMBOLS --------------------------

	.type		.nv.reservedSmem.offset0,@object
	.size		.nv.reservedSmem.offset0,0x4
	.type		.nv.reservedSmem.cap,@object
	.size		.nv.reservedSmem.cap,0x4
